	.headerflags	@"EF_CUDA_TEXMODE_UNIFIED EF_CUDA_64BIT_ADDRESS EF_CUDA_SM89 EF_CUDA_VIRTUAL_SM(EF_CUDA_SM89)"
	.elftype	@"ET_EXEC"


//--------------------- .nv.info                  --------------------------
	.section	.nv.info,"",@"SHT_CUDA_INFO"
	.align	4


	//----- nvinfo : EIATTR_REGCOUNT
	.align		4
        /*0000*/ 	.byte	0x04, 0x2f
        /*0002*/ 	.short	(.L_1 - .L_0)
	.align		4
.L_0:
        /*0004*/ 	.word	index@(triton__0d1d2d3d4d5d6de)
        /*0008*/ 	.word	0x0000001d


	//----- nvinfo : EIATTR_MAX_STACK_SIZE
	.align		4
.L_1:
        /*000c*/ 	.byte	0x04, 0x23
        /*000e*/ 	.short	(.L_3 - .L_2)
	.align		4
.L_2:
        /*0010*/ 	.word	index@(triton__0d1d2d3d4d5d6de)
        /*0014*/ 	.word	0x00000000


	//----- nvinfo : EIATTR_MIN_STACK_SIZE
	.align		4
.L_3:
        /*0018*/ 	.byte	0x04, 0x12
        /*001a*/ 	.short	(.L_5 - .L_4)
	.align		4
.L_4:
        /*001c*/ 	.word	index@(triton__0d1d2d3d4d5d6de)
        /*0020*/ 	.word	0x00000000


	//----- nvinfo : EIATTR_FRAME_SIZE
	.align		4
.L_5:
        /*0024*/ 	.byte	0x04, 0x11
        /*0026*/ 	.short	(.L_7 - .L_6)
	.align		4
.L_6:
        /*0028*/ 	.word	index@(triton__0d1d2d3d4d5d6de)
        /*002c*/ 	.word	0x00000000
.L_7:


//--------------------- .nv.info.triton__0d1d2d3d4d5d6de --------------------------
	.section	.nv.info.triton__0d1d2d3d4d5d6de,"",@"SHT_CUDA_INFO"
	.align	4


	//----- nvinfo : EIATTR_CUDA_API_VERSION
	.align		4
        /*0000*/ 	.byte	0x04, 0x37
        /*0002*/ 	.short	(.L_9 - .L_8)
.L_8:
        /*0004*/ 	.word	0x0000007b


	//----- nvinfo : EIATTR_PARAM_CBANK
	.align		4
.L_9:
        /*0008*/ 	.byte	0x04, 0x0a
        /*000a*/ 	.short	(.L_11 - .L_10)
	.align		4
.L_10:
        /*000c*/ 	.word	index@(.nv.constant0.triton__0d1d2d3d4d5d6de)
        /*0010*/ 	.short	0x0160
        /*0012*/ 	.short	0x0034


	//----- nvinfo : EIATTR_CBANK_PARAM_SIZE
	.align		4
.L_11:
        /*0014*/ 	.byte	0x03, 0x19
        /*0016*/ 	.short	0x0034


	//----- nvinfo : EIATTR_KPARAM_INFO
	.align		4
        /*0018*/ 	.byte	0x04, 0x17
        /*001a*/ 	.short	(.L_13 - .L_12)
.L_12:
        /*001c*/ 	.word	0x00000000
        /*0020*/ 	.short	0x0006
        /*0022*/ 	.short	0x0030
        /*0024*/ 	.byte	0x00, 0xf0, 0x11, 0x00


	//----- nvinfo : EIATTR_KPARAM_INFO
	.align		4
.L_13:
        /*0028*/ 	.byte	0x04, 0x17
        /*002a*/ 	.short	(.L_15 - .L_14)
.L_14:
        /*002c*/ 	.word	0x00000000
        /*0030*/ 	.short	0x0005
        /*0032*/ 	.short	0x0028
        /*0034*/ 	.byte	0x00, 0xf0, 0x21, 0x00


	//----- nvinfo : EIATTR_KPARAM_INFO
	.align		4
.L_15:
        /*0038*/ 	.byte	0x04, 0x17
        /*003a*/ 	.short	(.L_17 - .L_16)
.L_16:
        /*003c*/ 	.word	0x00000000
        /*0040*/ 	.short	0x0004
        /*0042*/ 	.short	0x0020
        /*0044*/ 	.byte	0x00, 0xf0, 0x21, 0x00


	//----- nvinfo : EIATTR_KPARAM_INFO
	.align		4
.L_17:
        /*0048*/ 	.byte	0x04, 0x17
        /*004a*/ 	.short	(.L_19 - .L_18)
.L_18:
        /*004c*/ 	.word	0x00000000
        /*0050*/ 	.short	0x0003
        /*0052*/ 	.short	0x0018
        /*0054*/ 	.byte	0x00, 0xf0, 0x21, 0x00


	//----- nvinfo : EIATTR_KPARAM_INFO
	.align		4
.L_19:
        /*0058*/ 	.byte	0x04, 0x17
        /*005a*/ 	.short	(.L_21 - .L_20)
.L_20:
        /*005c*/ 	.word	0x00000000
        /*0060*/ 	.short	0x0002
        /*0062*/ 	.short	0x0010
        /*0064*/ 	.byte	0x00, 0xf0, 0x21, 0x00


	//----- nvinfo : EIATTR_KPARAM_INFO
	.align		4
.L_21:
        /*0068*/ 	.byte	0x04, 0x17
        /*006a*/ 	.short	(.L_23 - .L_22)
.L_22:
        /*006c*/ 	.word	0x00000000
        /*0070*/ 	.short	0x0001
        /*0072*/ 	.short	0x0008
        /*0074*/ 	.byte	0x00, 0xf0, 0x21, 0x00


	//----- nvinfo : EIATTR_KPARAM_INFO
	.align		4
.L_23:
        /*0078*/ 	.byte	0x04, 0x17
        /*007a*/ 	.short	(.L_25 - .L_24)
.L_24:
        /*007c*/ 	.word	0x00000000
        /*0080*/ 	.short	0x0000
        /*0082*/ 	.short	0x0000
        /*0084*/ 	.byte	0x00, 0xf0, 0x21, 0x00


	//----- nvinfo : EIATTR_MAXREG_COUNT
	.align		4
.L_25:
        /*0088*/ 	.byte	0x03, 0x1b
        /*008a*/ 	.short	0x00ff


	//----- nvinfo : EIATTR_EXIT_INSTR_OFFSETS
	.align		4
        /*008c*/ 	.byte	0x04, 0x1c
        /*008e*/ 	.short	(.L_27 - .L_26)


	//   ....[0]....
.L_26:
        /*0090*/ 	.word	0x00000600


	//----- nvinfo : EIATTR_MAX_THREADS
	.align		4
.L_27:
        /*0094*/ 	.byte	0x04, 0x05
        /*0096*/ 	.short	(.L_29 - .L_28)
.L_28:
        /*0098*/ 	.word	0x00000080
        /*009c*/ 	.word	0x00000001
        /*00a0*/ 	.word	0x00000001
.L_29:


//--------------------- .nv.rel.action            --------------------------
	.section	.nv.rel.action,"",@"SHT_CUDA_RELOCINFO"
	.align	8
	.sectionentsize	8
        /*0000*/ 	.byte	0x73, 0x00, 0x00, 0x00, 0x00, 0x00, 0x00, 0x00, 0x00, 0x00, 0x00, 0x11, 0x25, 0x00, 0x05, 0x36


//--------------------- .nv.constant0.triton__0d1d2d3d4d5d6de --------------------------
	.section	.nv.constant0.triton__0d1d2d3d4d5d6de,"a",@progbits
	.align	4
.nv.constant0.triton__0d1d2d3d4d5d6de:
	.zero		404


//--------------------- .text.triton__0d1d2d3d4d5d6de --------------------------
	.section	.text.triton__0d1d2d3d4d5d6de,"ax",@progbits
	.sectioninfo	@"SHI_REGISTERS=29"
	.align	128
        .global         triton__0d1d2d3d4d5d6de
        .type           triton__0d1d2d3d4d5d6de,@function
        .size           triton__0d1d2d3d4d5d6de,(.L_x_1 - triton__0d1d2d3d4d5d6de)
        .other          triton__0d1d2d3d4d5d6de,@"STO_CUDA_ENTRY STV_DEFAULT"
triton__0d1d2d3d4d5d6de:
.text.triton__0d1d2d3d4d5d6de:
[----:B------:R-:W-:-:S02]  /*0000*/  MOV R1, c[0x0][0x28] ;  /* 0x00000a0000017a02 */ /* 0x000fc40000000f00 */
[----:B------:R-:W0:Y:S01]  /*0010*/  S2R R0, SR_TID.X ;  /* 0x0000000000007919 */ /* 0x000e220000002100 */
[----:B------:R-:W-:-:S03]  /*0020*/  ULDC.64 UR4, c[0x0][0x118] ;  /* 0x0000460000047ab9 */ /* 0x000fc60000000a00 */
[----:B------:R-:W1:Y:S01]  /*0030*/  S2R R2, SR_CTAID.X ;  /* 0x0000000000027919 */ /* 0x000e620000002500 */
[----:B0-----:R-:W-:-:S04]  /*0040*/  SHF.L.U32 R0, R0, 0x2, RZ ;  /* 0x0000000200007819 */ /* 0x001fc800000006ff */
[----:B------:R-:W-:Y:S02]  /*0050*/  LOP3.LUT R11, R0, 0x1fc, RZ, 0xc0, !PT ;  /* 0x000001fc000b7812 */ /* 0x000fe400078ec0ff */
[----:B------:R-:W-:Y:S02]  /*0060*/  MOV R0, 0x2 ;  /* 0x0000000200007802 */ /* 0x000fe40000000f00 */
[----:B-1----:R-:W-:-:S05]  /*0070*/  LEA R11, R2, R11, 0x9 ;  /* 0x0000000b020b7211 */ /* 0x002fca00078e48ff */
[----:B------:R-:W-:Y:S01]  /*0080*/  IMAD.WIDE R12, R11, R0, c[0x0][0x168] ;  /* 0x00005a000b0c7625 */ /* 0x000fe200078e0200 */
[----:B------:R-:W-:-:S05]  /*0090*/  MOV R4, 0x4 ;  /* 0x0000000400047802 */ /* 0x000fca0000000f00 */
[----:B------:R-:W2:Y:S01]  /*00a0*/  LDG.E.64 R12, [R12.64] ;  /* 0x000000040c0c7981 */ /* 0x000ea2000c1e1b00 */
[----:B------:R-:W-:-:S06]  /*00b0*/  IMAD.WIDE R4, R11, R4, c[0x0][0x170] ;  /* 0x00005c000b047625 */ /* 0x000fcc00078e0204 */
[----:B------:R-:W3:Y:S01]  /*00c0*/  LDG.E.128 R4, [R4.64] ;  /* 0x0000000404047981 */ /* 0x000ee2000c1e1d00 */
[----:B------:R-:W-:-:S04]  /*00d0*/  IMAD.WIDE R2, R11, R0, c[0x0][0x160] ;  /* 0x000058000b027625 */ /* 0x000fc800078e0200 */
[----:B------:R-:W-:Y:S02]  /*00e0*/  IMAD.WIDE R8, R11, R0, c[0x0][0x178] ;  /* 0x00005e000b087625 */ /* 0x000fe400078e0200 */
[----:B------:R-:W4:Y:S04]  /*00f0*/  LDG.E.64 R2, [R2.64] ;  /* 0x0000000402027981 */ /* 0x000f28000c1e1b00 */
[----:B------:R-:W5:Y:S01]  /*0100*/  LDG.E.64 R8, [R8.64] ;  /* 0x0000000408087981 */ /* 0x000f62000c1e1b00 */
[----:B------:R-:W-:Y:S02]  /*0110*/  MOV R19, 0x3e095d4f ;  /* 0x3e095d4f00137802 */ /* 0x000fe40000000f00 */
[----:B--2---:R-:W-:Y:S02]  /*0120*/  PRMT R16, R12, 0x7632, R16 ;  /* 0x000076320c107816 */ /* 0x004fe40000000010 */
[----:B------:R-:W-:-:S02]  /*0130*/  PRMT R10, R13, 0x7632, R10 ;  /* 0x000076320d0a7816 */ /* 0x000fc4000000000a */
[----:B------:R-:W-:Y:S02]  /*0140*/  SHF.L.U32 R18, R13, 0x10, RZ ;  /* 0x000000100d127819 */ /* 0x000fe400000006ff */
[----:B------:R-:W-:Y:S01]  /*0150*/  SHF.L.U32 R17, R12, 0x10, RZ ;  /* 0x000000100c117819 */ /* 0x000fe200000006ff */
[----:B---3--:R-:W-:Y:S01]  /*0160*/  FFMA R20, -R5, R5, 1 ;  /* 0x3f80000005147423 */ /* 0x008fe20000000105 */
[----:B------:R-:W-:Y:S01]  /*0170*/  SHF.L.U32 R16, R16, 0x10, RZ ;  /* 0x0000001010107819 */ /* 0x000fe200000006ff */
[----:B------:R-:W-:Y:S01]  /*0180*/  FMUL R12, R18, R18 ;  /* 0x00000012120c7220 */ /* 0x000fe20000400000 */
[----:B------:R-:W-:Y:S01]  /*0190*/  SHF.L.U32 R13, R10, 0x10, RZ ;  /* 0x000000100a0d7819 */ /* 0x000fe200000006ff */
[----:B------:R-:W-:Y:S01]  /*01a0*/  FMUL R10, R17, R17 ;  /* 0x00000011110a7220 */ /* 0x000fe20000400000 */
[----:B------:R-:W-:Y:S01]  /*01b0*/  FMUL R18, R18, 0.5 ;  /* 0x3f00000012127820 */ /* 0x000fe20000400000 */
[----:B------:R-:W-:Y:S01]  /*01c0*/  FMUL R14, R16, R16 ;  /* 0x00000010100e7220 */ /* 0x000fe20000400000 */
[----:B------:R-:W-:Y:S01]  /*01d0*/  FFMA R22, R12, R19, 1 ;  /* 0x3f8000000c167423 */ /* 0x000fe20000000013 */
[----:B------:R-:W-:Y:S01]  /*01e0*/  FMUL R15, R13, R13 ;  /* 0x0000000d0d0f7220 */ /* 0x000fe20000400000 */
[-C--:B------:R-:W-:Y:S01]  /*01f0*/  FFMA R21, R10, R19.reuse, 1 ;  /* 0x3f8000000a157423 */ /* 0x080fe20000000013 */
[-C--:B------:R-:W-:Y:S01]  /*0200*/  FFMA R14, R14, R19.reuse, 1 ;  /* 0x3f8000000e0e7423 */ /* 0x080fe20000000013 */
[----:B------:R-:W-:Y:S01]  /*0210*/  FMUL R26, R22, 0.79788458347320556641 ;  /* 0x3f4c422a161a7820 */ /* 0x000fe20000400000 */
[----:B------:R-:W-:Y:S01]  /*0220*/  FFMA R12, R15, R19, 1 ;  /* 0x3f8000000f0c7423 */ /* 0x000fe20000000013 */
[C---:B------:R-:W-:Y:S01]  /*0230*/  FADD R15, R4.reuse, 1 ;  /* 0x3f800000040f7421 */ /* 0x040fe20000000000 */
[----:B------:R-:W-:Y:S01]  /*0240*/  FFMA R19, -R4, R4, 1 ;  /* 0x3f80000004137423 */ /* 0x000fe20000000104 */
[----:B------:R-:W-:Y:S01]  /*0250*/  FMUL R4, R17, 0.5 ;  /* 0x3f00000011047820 */ /* 0x000fe20000400000 */
[----:B------:R-:W-:Y:S01]  /*0260*/  FFMA R17, -R6, R6, 1 ;  /* 0x3f80000006117423 */ /* 0x000fe20000000106 */
[----:B------:R-:W-:Y:S01]  /*0270*/  FMUL R24, R21, 0.79788458347320556641 ;  /* 0x3f4c422a15187820 */ /* 0x000fe20000400000 */
[----:B------:R-:W-:Y:S01]  /*0280*/  FADD R10, R5, 1 ;  /* 0x3f800000050a7421 */ /* 0x000fe20000000000 */
[----:B------:R-:W-:Y:S01]  /*0290*/  FMUL R19, R4, R19 ;  /* 0x0000001304137220 */ /* 0x000fe20000400000 */
[----:B------:R-:W-:Y:S01]  /*02a0*/  FMUL R21, R18, R17 ;  /* 0x0000001112157220 */ /* 0x000fe20000400000 */
[----:B------:R-:W-:Y:S01]  /*02b0*/  FMUL R17, R16, 0.5 ;  /* 0x3f00000010117820 */ /* 0x000fe20000400000 */
[----:B------:R-:W-:Y:S01]  /*02c0*/  FFMA R22, -R7, R7, 1 ;  /* 0x3f80000007167423 */ /* 0x000fe20000000107 */
[----:B------:R-:W-:Y:S01]  /*02d0*/  FMUL R24, R19, R24 ;  /* 0x0000001813187220 */ /* 0x000fe20000400000 */
[----:B------:R-:W-:Y:S01]  /*02e0*/  FMUL R13, R13, 0.5 ;  /* 0x3f0000000d0d7820 */ /* 0x000fe20000400000 */
[----:B------:R-:W-:Y:S01]  /*02f0*/  FADD R5, R6, 1 ;  /* 0x3f80000006057421 */ /* 0x000fe20000000000 */
[----:B------:R-:W-:Y:S01]  /*0300*/  FADD R6, R7, 1 ;  /* 0x3f80000007067421 */ /* 0x000fe20000000000 */
[----:B------:R-:W-:Y:S01]  /*0310*/  FMUL R16, R4, R15 ;  /* 0x0000000f04107220 */ /* 0x000fe20000400000 */
[----:B------:R-:W-:Y:S01]  /*0320*/  FMUL R20, R17, R20 ;  /* 0x0000001411147220 */ /* 0x000fe20000400000 */
[----:B------:R-:W-:Y:S01]  /*0330*/  FMUL R7, R14, 0.79788458347320556641 ;  /* 0x3f4c422a0e077820 */ /* 0x000fe20000400000 */
[----:B------:R-:W-:Y:S01]  /*0340*/  FFMA R4, R15, 0.5, R24 ;  /* 0x3f0000000f047823 */ /* 0x000fe20000000018 */
[C---:B------:R-:W-:Y:S01]  /*0350*/  FMUL R22, R13.reuse, R22 ;  /* 0x000000160d167220 */ /* 0x040fe20000400000 */
[----:B------:R-:W-:Y:S01]  /*0360*/  FMUL R15, R12, 0.79788458347320556641 ;  /* 0x3f4c422a0c0f7820 */ /* 0x000fe20000400000 */
[----:B------:R-:W-:Y:S01]  /*0370*/  FMUL R19, R20, R7 ;  /* 0x0000000714137220 */ /* 0x000fe20000400000 */
[----:B----4-:R-:W-:Y:S01]  /*0380*/  SHF.L.U32 R7, R2, 0x10, RZ ;  /* 0x0000001002077819 */ /* 0x010fe200000006ff */
[----:B------:R-:W-:Y:S01]  /*0390*/  FMUL R13, R13, R6 ;  /* 0x000000060d0d7220 */ /* 0x000fe20000400000 */
[----:B------:R-:W-:Y:S01]  /*03a0*/  FMUL R15, R22, R15 ;  /* 0x0000000f160f7220 */ /* 0x000fe20000400000 */
[----:B-----5:R-:W-:Y:S01]  /*03b0*/  SHF.L.U32 R12, R8, 0x10, RZ ;  /* 0x00000010080c7819 */ /* 0x020fe200000006ff */
[----:B------:R-:W-:Y:S01]  /*03c0*/  FMUL R26, R21, R26 ;  /* 0x0000001a151a7220 */ /* 0x000fe20000400000 */
[C---:B------:R-:W-:Y:S01]  /*03d0*/  FMUL R16, R7.reuse, R16 ;  /* 0x0000001007107220 */ /* 0x040fe20000400000 */
[----:B------:R-:W-:Y:S01]  /*03e0*/  FFMA R14, R6, 0.5, R15 ;  /* 0x3f000000060e7823 */ /* 0x000fe2000000000f */
[----:B------:R-:W-:Y:S01]  /*03f0*/  PRMT R2, R2, 0x7632, R2 ;  /* 0x0000763202027816 */ /* 0x000fe20000000002 */
[----:B------:R-:W-:Y:S01]  /*0400*/  FMUL R15, R7, R12 ;  /* 0x0000000c070f7220 */ /* 0x000fe20000400000 */
[----:B------:R-:W-:Y:S01]  /*0410*/  PRMT R6, R3, 0x7632, R6 ;  /* 0x0000763203067816 */ /* 0x000fe20000000006 */
[----:B------:R-:W-:Y:S01]  /*0420*/  FMUL R18, R18, R5 ;  /* 0x0000000512127220 */ /* 0x000fe20000400000 */
[----:B------:R-:W-:Y:S01]  /*0430*/  PRMT R8, R8, 0x7632, R8 ;  /* 0x0000763208087816 */ /* 0x000fe20000000008 */
[----:B------:R-:W-:Y:S01]  /*0440*/  FMUL R17, R17, R10 ;  /* 0x0000000a11117220 */ /* 0x000fe20000400000 */
[----:B------:R-:W-:Y:S01]  /*0450*/  PRMT R7, R9, 0x7632, R7 ;  /* 0x0000763209077816 */ /* 0x000fe20000000007 */
[----:B------:R-:W-:Y:S01]  /*0460*/  FFMA R5, R5, 0.5, R26 ;  /* 0x3f00000005057823 */ /* 0x000fe2000000001a */
[----:B------:R-:W-:Y:S01]  /*0470*/  SHF.L.U32 R12, R9, 0x10, RZ ;  /* 0x00000010090c7819 */ /* 0x000fe200000006ff */
[----:B------:R-:W-:Y:S01]  /*0480*/  FFMA R10, R10, 0.5, R19 ;  /* 0x3f0000000a0a7823 */ /* 0x000fe20000000013 */
[----:B------:R-:W-:Y:S01]  /*0490*/  SHF.L.U32 R3, R3, 0x10, RZ ;  /* 0x0000001003037819 */ /* 0x000fe200000006ff */
[----:B------:R-:W-:Y:S01]  /*04a0*/  FMUL R4, R15, R4 ;  /* 0x000000040f047220 */ /* 0x000fe20000400000 */
[----:B------:R-:W-:-:S02]  /*04b0*/  SHF.L.U32 R2, R2, 0x10, RZ ;  /* 0x0000001002027819 */ /* 0x000fc400000006ff */
[----:B------:R-:W-:Y:S01]  /*04c0*/  SHF.L.U32 R6, R6, 0x10, RZ ;  /* 0x0000001006067819 */ /* 0x000fe200000006ff */
[C---:B------:R-:W-:Y:S01]  /*04d0*/  FMUL R12, R3.reuse, R12 ;  /* 0x0000000c030c7220 */ /* 0x040fe20000400000 */
[----:B------:R-:W-:Y:S01]  /*04e0*/  SHF.L.U32 R9, R8, 0x10, RZ ;  /* 0x0000001008097819 */ /* 0x000fe200000006ff */
[----:B------:R-:W-:Y:S01]  /*04f0*/  FMUL R18, R3, R18 ;  /* 0x0000001203127220 */ /* 0x000fe20000400000 */
[----:B------:R-:W-:Y:S01]  /*0500*/  SHF.L.U32 R7, R7, 0x10, RZ ;  /* 0x0000001007077819 */ /* 0x000fe200000006ff */
[----:B------:R-:W-:Y:S01]  /*0510*/  FMUL R17, R2, R17 ;  /* 0x0000001102117220 */ /* 0x000fe20000400000 */
[----:B------:R-:W-:Y:S01]  /*0520*/  FMUL R13, R6, R13 ;  /* 0x0000000d060d7220 */ /* 0x000fe20000400000 */
[----:B------:R-:W-:Y:S01]  /*0530*/  FMUL R9, R2, R9 ;  /* 0x0000000902097220 */ /* 0x000fe20000400000 */
[----:B------:R-:W-:Y:S01]  /*0540*/  FMUL R5, R12, R5 ;  /* 0x000000050c057220 */ /* 0x000fe20000400000 */
[----:B------:R-:W-:Y:S01]  /*0550*/  FMUL R7, R6, R7 ;  /* 0x0000000706077220 */ /* 0x000fe20000400000 */
[----:B------:R-:W-:Y:S01]  /*0560*/  F2FP.BF16.F32.PACK_AB R12, R17, R16 ;  /* 0x00000010110c723e */ /* 0x000fe200000010ff */
[----:B------:R-:W-:Y:S01]  /*0570*/  FMUL R9, R9, R10 ;  /* 0x0000000a09097220 */ /* 0x000fe20000400000 */
[----:B------:R-:W-:Y:S01]  /*0580*/  F2FP.BF16.F32.PACK_AB R13, R13, R18 ;  /* 0x000000120d0d723e */ /* 0x000fe200000010ff */
[----:B------:R-:W-:Y:S01]  /*0590*/  FMUL R14, R7, R14 ;  /* 0x0000000e070e7220 */ /* 0x000fe20000400000 */
[----:B------:R-:W-:-:S02]  /*05a0*/  IMAD.WIDE R2, R11, R0, c[0x0][0x180] ;  /* 0x000060000b027625 */ /* 0x000fc400078e0200 */
[----:B------:R-:W-:Y:S02]  /*05b0*/  F2FP.BF16.F32.PACK_AB R6, R9, R4 ;  /* 0x000000040906723e */ /* 0x000fe400000010ff */
[----:B------:R-:W-:Y:S01]  /*05c0*/  F2FP.BF16.F32.PACK_AB R7, R14, R5 ;  /* 0x000000050e07723e */ /* 0x000fe200000010ff */
[----:B------:R-:W-:Y:S01]  /*05d0*/  IMAD.WIDE R4, R11, R0, c[0x0][0x188] ;  /* 0x000062000b047625 */ /* 0x000fe200078e0200 */
[----:B------:R-:W-:Y:S04]  /*05e0*/  STG.E.64 [R2.64], R12 ;  /* 0x0000000c02007986 */ /* 0x000fe8000c101b04 */
[----:B------:R-:W-:Y:S01]  /*05f0*/  STG.E.64 [R4.64], R6 ;  /* 0x0000000604007986 */ /* 0x000fe2000c101b04 */
[----:B------:R-:W-:Y:S05]  /*0600*/  EXIT ;  /* 0x000000000000794d */ /* 0x000fea0003800000 */
.L_x_0:
[----:B------:R-:W-:-:S00]  /*0610*/  BRA `(.L_x_0) ;  /* 0xfffffff000007947 */ /* 0x000fc0000383ffff */
[----:B------:R-:W-:-:S00]  /*0620*/  NOP ;  /* 0x0000000000007918 */ /* 0x000fc00000000000 */
        /* <DEDUP_REMOVED lines=13> */
.L_x_1:
